//
// Generated by NVIDIA NVVM Compiler
//
// Compiler Build ID: CL-36424714
// Cuda compilation tools, release 13.0, V13.0.88
// Based on NVVM 20.0.0
//

.version 9.0
.target sm_100
.address_size 64

	// .globl	default_function_kernel_2

.visible .entry default_function_kernel_2(
	.param .u64 .ptr .align 1 default_function_kernel_2_param_0,
	.param .u64 .ptr .align 1 default_function_kernel_2_param_1
)
.maxntid 18
{
	.reg .pred 	%p<21>;
	.reg .b32 	%r<30>;
	.reg .b32 	%f<81>;
	.reg .b64 	%rd<9>;

	ld.param.u64 	%rd1, [default_function_kernel_2_param_0];
	ld.param.u64 	%rd2, [default_function_kernel_2_param_1];
	cvta.to.global.u64 	%rd3, %rd2;
	mov.u32 	%r13, %ctaid.x;
	mov.u32 	%r14, %tid.x;
	mad.lo.s32 	%r1, %r13, 18, %r14;
	mul.wide.u32 	%rd4, %r1, 4;
	add.s64 	%rd5, %rd3, %rd4;
	ld.global.nc.f32 	%f1, [%rd5];
	abs.f32 	%f2, %f1;
	fma.rn.f32 	%f25, %f1, %f1, 0f3F800000;
	rsqrt.approx.ftz.f32 	%f26, %f25;
	fma.rn.f32 	%f27, %f25, %f26, 0f3F800000;
	rcp.approx.ftz.f32 	%f28, %f27;
	mul.f32 	%f29, %f2, %f28;
	fma.rn.f32 	%f30, %f2, %f29, %f2;
	setp.gt.f32 	%p1, %f2, 0f4B000000;
	selp.f32 	%f3, %f2, %f30, %p1;
	mov.f32 	%f31, 0f3F800000;
	add.rz.f32 	%f32, %f3, %f31;
	mov.b32 	%r15, %f32;
	add.s32 	%r16, %r15, -1061158912;
	and.b32  	%r17, %r16, -8388608;
	mov.b32 	%r2, %f3;
	sub.s32 	%r18, %r2, %r17;
	mov.b32 	%f33, %r18;
	sub.s32 	%r19, 1082130432, %r17;
	mov.b32 	%f34, %r19;
	fma.rn.f32 	%f35, %f34, 0f3E800000, 0fBF800000;
	add.f32 	%f36, %f35, %f33;
	cvt.rn.f32.s32 	%f37, %r17;
	mul.f32 	%f38, %f37, 0f34000000;
	fma.rn.f32 	%f39, %f36, 0fBD39BF78, 0f3DD80012;
	fma.rn.f32 	%f40, %f39, %f36, 0fBE0778E0;
	fma.rn.f32 	%f41, %f40, %f36, 0f3E146475;
	fma.rn.f32 	%f42, %f41, %f36, 0fBE2A68DD;
	fma.rn.f32 	%f43, %f42, %f36, 0f3E4CAF9E;
	fma.rn.f32 	%f44, %f43, %f36, 0fBE800042;
	fma.rn.f32 	%f45, %f44, %f36, 0f3EAAAAE6;
	fma.rn.f32 	%f46, %f45, %f36, 0fBF000000;
	mul.f32 	%f47, %f36, %f46;
	fma.rn.f32 	%f48, %f47, %f36, %f36;
	fma.rn.f32 	%f77, %f38, 0f3F317218, %f48;
	setp.lt.u32 	%p2, %r2, 2139095040;
	@%p2 bra 	$L__BB0_2;
	setp.gt.s32 	%p3, %r2, -1082130432;
	fma.rn.f32 	%f49, %f3, 0f7F800000, 0f7F800000;
	selp.f32 	%f50, %f49, %f77, %p3;
	setp.eq.f32 	%p4, %f3, 0f00000000;
	selp.f32 	%f77, 0f80000000, %f50, %p4;
$L__BB0_2:
	setp.gt.f32 	%p5, %f2, 0f4B000000;
	add.f32 	%f51, %f77, 0f3F317218;
	selp.f32 	%f52, %f51, %f77, %p5;
	setp.num.f32 	%p6, %f2, %f2;
	copysign.f32 	%f53, %f1, %f52;
	selp.f32 	%f7, %f53, %f52, %p6;
	abs.f32 	%f80, %f7;
	setp.lt.f32 	%p7, %f80, %f2;
	@%p7 bra 	$L__BB0_14;
	mul.f32 	%f9, %f2, 0f4B000000;
	setp.gtu.f32 	%p8, %f80, %f9;
	@%p8 bra 	$L__BB0_10;
	div.approx.f32 	%f54, %f80, %f2;
	cvt.rzi.f32.f32 	%f78, %f54;
	neg.f32 	%f11, %f2;
	fma.rn.f32 	%f12, %f11, %f78, %f80;
	mov.b32 	%r3, %f12;
	mov.b32 	%r20, %f2;
	setp.lt.u32 	%p9, %r3, %r20;
	@%p9 bra 	$L__BB0_9;
	setp.lt.u32 	%p10, %r3, -2147483647;
	@%p10 bra 	$L__BB0_7;
	add.f32 	%f59, %f78, 0fBF800000;
	setp.lt.f32 	%p13, %f12, %f11;
	add.f32 	%f60, %f59, 0fBF800000;
	selp.f32 	%f78, %f60, %f59, %p13;
	bra.uni 	$L__BB0_9;
$L__BB0_7:
	add.f32 	%f78, %f78, 0f3F800000;
	add.f32 	%f55, %f2, %f2;
	setp.ltu.f32 	%p11, %f12, %f55;
	@%p11 bra 	$L__BB0_9;
	add.f32 	%f56, %f78, 0f3F800000;
	fma.rn.f32 	%f57, %f2, 0fC0400000, %f12;
	setp.ge.f32 	%p12, %f57, 0f00000000;
	add.f32 	%f58, %f56, 0f3F800000;
	selp.f32 	%f78, %f58, %f56, %p12;
$L__BB0_9:
	fma.rn.f32 	%f80, %f11, %f78, %f80;
	bra.uni 	$L__BB0_14;
$L__BB0_10:
	mov.b32 	%r4, %f80;
	mov.b32 	%r21, %f9;
	and.b32  	%r5, %r21, -8388608;
	and.b32  	%r22, %r4, 8388607;
	or.b32  	%r28, %r22, 1065353216;
	and.b32  	%r23, %r21, 8388607;
	or.b32  	%r7, %r23, 1065353216;
	mov.b32 	%f79, %r28;
	sub.s32 	%r24, %r4, %r5;
	and.b32  	%r25, %r24, -8388608;
	add.s32 	%r29, %r25, 192937984;
	setp.eq.s32 	%p14, %r29, 0;
	@%p14 bra 	$L__BB0_13;
	mov.b32 	%f61, %r7;
	rcp.approx.ftz.f32 	%f19, %f61;
	neg.f32 	%f20, %f61;
$L__BB0_12:
	min.u32 	%r26, %r29, 192937984;
	add.s32 	%r27, %r28, %r26;
	mov.b32 	%f62, %r27;
	mul.f32 	%f63, %f19, %f62;
	fma.rn.f32 	%f64, %f20, %f63, %f62;
	fma.rn.f32 	%f65, %f64, %f19, %f63;
	fma.rn.f32 	%f66, %f20, %f65, %f62;
	fma.rz.f32 	%f67, %f66, %f19, %f65;
	cvt.rzi.f32.f32 	%f68, %f67;
	fma.rn.f32 	%f79, %f20, %f68, %f62;
	sub.s32 	%r29, %r29, %r26;
	mov.b32 	%r28, %f79;
	setp.ne.s32 	%p15, %r29, 0;
	setp.ne.s32 	%p16, %r28, 0;
	and.pred  	%p17, %p15, %p16;
	@%p17 bra 	$L__BB0_12;
$L__BB0_13:
	mov.b32 	%f70, %r5;
	setp.leu.f32 	%p18, %f2, 0f00000000;
	setp.gt.u32 	%p19, %r4, 2139095039;
	selp.f32 	%f71, 0f7FFFFFFF, %f70, %p19;
	selp.f32 	%f72, 0f7FFFFFFF, %f71, %p18;
	mul.f32 	%f73, %f79, 0f34000000;
	mul.f32 	%f80, %f72, %f73;
$L__BB0_14:
	cvta.to.global.u64 	%rd6, %rd1;
	abs.f32 	%f74, %f80;
	setp.nan.f32 	%p20, %f74, %f74;
	copysign.f32 	%f75, %f7, %f80;
	selp.f32 	%f76, %f80, %f75, %p20;
	add.s64 	%rd8, %rd6, %rd4;
	st.global.f32 	[%rd8], %f76;
	ret;

}
	// .globl	default_function_kernel
.visible .entry default_function_kernel(
	.param .u64 .ptr .align 1 default_function_kernel_param_0,
	.param .u64 .ptr .align 1 default_function_kernel_param_1
)
.maxntid 32
{
	.reg .pred 	%p<21>;
	.reg .b32 	%r<31>;
	.reg .b32 	%f<82>;
	.reg .b64 	%rd<9>;

	ld.param.u64 	%rd1, [default_function_kernel_param_0];
	ld.param.u64 	%rd2, [default_function_kernel_param_1];
	cvta.to.global.u64 	%rd3, %rd2;
	mov.u32 	%r13, %ctaid.x;
	shl.b32 	%r14, %r13, 5;
	mov.u32 	%r15, %tid.x;
	or.b32  	%r1, %r14, %r15;
	mul.wide.u32 	%rd4, %r1, 4;
	add.s64 	%rd5, %rd3, %rd4;
	ld.global.nc.f32 	%f1, [%rd5];
	abs.f32 	%f80, %f1;
	abs.f32 	%f3, %f80;
	setp.lt.f32 	%p1, %f80, %f3;
	@%p1 bra 	$L__BB1_12;
	mul.f32 	%f4, %f3, 0f4B000000;
	setp.gtu.f32 	%p2, %f80, %f4;
	@%p2 bra 	$L__BB1_8;
	div.approx.f32 	%f26, %f80, %f3;
	cvt.rzi.f32.f32 	%f78, %f26;
	neg.f32 	%f6, %f3;
	fma.rn.f32 	%f7, %f6, %f78, %f80;
	mov.b32 	%r2, %f7;
	mov.b32 	%r16, %f3;
	setp.lt.u32 	%p3, %r2, %r16;
	@%p3 bra 	$L__BB1_7;
	setp.lt.u32 	%p4, %r2, -2147483647;
	@%p4 bra 	$L__BB1_5;
	add.f32 	%f31, %f78, 0fBF800000;
	setp.lt.f32 	%p7, %f7, %f6;
	add.f32 	%f32, %f31, 0fBF800000;
	selp.f32 	%f78, %f32, %f31, %p7;
	bra.uni 	$L__BB1_7;
$L__BB1_5:
	add.f32 	%f78, %f78, 0f3F800000;
	add.f32 	%f27, %f3, %f3;
	setp.ltu.f32 	%p5, %f7, %f27;
	@%p5 bra 	$L__BB1_7;
	add.f32 	%f28, %f78, 0f3F800000;
	fma.rn.f32 	%f29, %f3, 0fC0400000, %f7;
	setp.ge.f32 	%p6, %f29, 0f00000000;
	add.f32 	%f30, %f28, 0f3F800000;
	selp.f32 	%f78, %f30, %f28, %p6;
$L__BB1_7:
	fma.rn.f32 	%f80, %f6, %f78, %f80;
	bra.uni 	$L__BB1_12;
$L__BB1_8:
	mov.b32 	%r3, %f80;
	mov.b32 	%r17, %f4;
	and.b32  	%r4, %r17, -8388608;
	and.b32  	%r18, %r3, 8388607;
	or.b32  	%r29, %r18, 1065353216;
	and.b32  	%r19, %r17, 8388607;
	or.b32  	%r6, %r19, 1065353216;
	mov.b32 	%f79, %r29;
	sub.s32 	%r20, %r3, %r4;
	add.s32 	%r21, %r20, 192937984;
	and.b32  	%r30, %r21, -8388608;
	setp.eq.s32 	%p8, %r30, 0;
	@%p8 bra 	$L__BB1_11;
	mov.b32 	%f33, %r6;
	rcp.approx.ftz.f32 	%f14, %f33;
	neg.f32 	%f15, %f33;
$L__BB1_10:
	min.u32 	%r22, %r30, 192937984;
	add.s32 	%r23, %r29, %r22;
	mov.b32 	%f34, %r23;
	mul.f32 	%f35, %f14, %f34;
	fma.rn.f32 	%f36, %f15, %f35, %f34;
	fma.rn.f32 	%f37, %f36, %f14, %f35;
	fma.rn.f32 	%f38, %f15, %f37, %f34;
	fma.rz.f32 	%f39, %f38, %f14, %f37;
	cvt.rzi.f32.f32 	%f40, %f39;
	fma.rn.f32 	%f79, %f15, %f40, %f34;
	sub.s32 	%r30, %r30, %r22;
	mov.b32 	%r29, %f79;
	setp.ne.s32 	%p9, %r30, 0;
	setp.ne.s32 	%p10, %r29, 0;
	and.pred  	%p11, %p9, %p10;
	@%p11 bra 	$L__BB1_10;
$L__BB1_11:
	mov.b32 	%f42, %r4;
	setp.leu.f32 	%p12, %f3, 0f00000000;
	setp.gt.u32 	%p13, %r3, 2139095039;
	selp.f32 	%f43, 0f7FFFFFFF, %f42, %p13;
	selp.f32 	%f44, 0f7FFFFFFF, %f43, %p12;
	mul.f32 	%f45, %f79, 0f34000000;
	mul.f32 	%f80, %f44, %f45;
$L__BB1_12:
	abs.f32 	%f46, %f80;
	setp.nan.f32 	%p14, %f46, %f46;
	copysign.f32 	%f47, %f1, %f80;
	selp.f32 	%f20, %f80, %f47, %p14;
	abs.f32 	%f21, %f20;
	fma.rn.f32 	%f48, %f20, %f20, 0f3F800000;
	rsqrt.approx.ftz.f32 	%f49, %f48;
	fma.rn.f32 	%f50, %f48, %f49, 0f3F800000;
	rcp.approx.ftz.f32 	%f51, %f50;
	mul.f32 	%f52, %f21, %f51;
	fma.rn.f32 	%f53, %f21, %f52, %f21;
	setp.gt.f32 	%p15, %f21, 0f4B000000;
	selp.f32 	%f22, %f21, %f53, %p15;
	mov.f32 	%f54, 0f3F800000;
	add.rz.f32 	%f55, %f22, %f54;
	mov.b32 	%r24, %f55;
	add.s32 	%r25, %r24, -1061158912;
	and.b32  	%r26, %r25, -8388608;
	mov.b32 	%r12, %f22;
	sub.s32 	%r27, %r12, %r26;
	mov.b32 	%f56, %r27;
	sub.s32 	%r28, 1082130432, %r26;
	mov.b32 	%f57, %r28;
	fma.rn.f32 	%f58, %f57, 0f3E800000, 0fBF800000;
	add.f32 	%f59, %f58, %f56;
	cvt.rn.f32.s32 	%f60, %r26;
	mul.f32 	%f61, %f60, 0f34000000;
	fma.rn.f32 	%f62, %f59, 0fBD39BF78, 0f3DD80012;
	fma.rn.f32 	%f63, %f62, %f59, 0fBE0778E0;
	fma.rn.f32 	%f64, %f63, %f59, 0f3E146475;
	fma.rn.f32 	%f65, %f64, %f59, 0fBE2A68DD;
	fma.rn.f32 	%f66, %f65, %f59, 0f3E4CAF9E;
	fma.rn.f32 	%f67, %f66, %f59, 0fBE800042;
	fma.rn.f32 	%f68, %f67, %f59, 0f3EAAAAE6;
	fma.rn.f32 	%f69, %f68, %f59, 0fBF000000;
	mul.f32 	%f70, %f59, %f69;
	fma.rn.f32 	%f71, %f70, %f59, %f59;
	fma.rn.f32 	%f81, %f61, 0f3F317218, %f71;
	setp.lt.u32 	%p16, %r12, 2139095040;
	@%p16 bra 	$L__BB1_14;
	setp.gt.s32 	%p17, %r12, -1082130432;
	fma.rn.f32 	%f72, %f22, 0f7F800000, 0f7F800000;
	selp.f32 	%f73, %f72, %f81, %p17;
	setp.eq.f32 	%p18, %f22, 0f00000000;
	selp.f32 	%f81, 0f80000000, %f73, %p18;
$L__BB1_14:
	setp.gt.f32 	%p19, %f21, 0f4B000000;
	cvta.to.global.u64 	%rd6, %rd1;
	add.f32 	%f74, %f81, 0f3F317218;
	selp.f32 	%f75, %f74, %f81, %p19;
	setp.num.f32 	%p20, %f21, %f21;
	copysign.f32 	%f76, %f20, %f75;
	selp.f32 	%f77, %f76, %f75, %p20;
	add.s64 	%rd8, %rd6, %rd4;
	st.global.f32 	[%rd8], %f77;
	ret;

}
	// .globl	default_function_kernel_1
.visible .entry default_function_kernel_1(
	.param .u64 .ptr .align 1 default_function_kernel_1_param_0,
	.param .u64 .ptr .align 1 default_function_kernel_1_param_1
)
.maxntid 32
{
	.reg .pred 	%p<7>;
	.reg .b32 	%r<11>;
	.reg .b32 	%f<38>;
	.reg .b64 	%rd<9>;

	ld.param.u64 	%rd1, [default_function_kernel_1_param_0];
	ld.param.u64 	%rd2, [default_function_kernel_1_param_1];
	cvta.to.global.u64 	%rd3, %rd2;
	mov.u32 	%r3, %ctaid.x;
	shl.b32 	%r4, %r3, 5;
	mov.u32 	%r5, %tid.x;
	or.b32  	%r1, %r4, %r5;
	mul.wide.u32 	%rd4, %r1, 4;
	add.s64 	%rd5, %rd3, %rd4;
	ld.global.nc.f32 	%f1, [%rd5];
	abs.f32 	%f2, %f1;
	fma.rn.f32 	%f7, %f1, %f1, 0f3F800000;
	rsqrt.approx.ftz.f32 	%f8, %f7;
	fma.rn.f32 	%f9, %f7, %f8, 0f3F800000;
	rcp.approx.ftz.f32 	%f10, %f9;
	mul.f32 	%f11, %f2, %f10;
	fma.rn.f32 	%f12, %f2, %f11, %f2;
	setp.gt.f32 	%p1, %f2, 0f4B000000;
	selp.f32 	%f3, %f2, %f12, %p1;
	mov.f32 	%f13, 0f3F800000;
	add.rz.f32 	%f14, %f3, %f13;
	mov.b32 	%r6, %f14;
	add.s32 	%r7, %r6, -1061158912;
	and.b32  	%r8, %r7, -8388608;
	mov.b32 	%r2, %f3;
	sub.s32 	%r9, %r2, %r8;
	mov.b32 	%f15, %r9;
	sub.s32 	%r10, 1082130432, %r8;
	mov.b32 	%f16, %r10;
	fma.rn.f32 	%f17, %f16, 0f3E800000, 0fBF800000;
	add.f32 	%f18, %f17, %f15;
	cvt.rn.f32.s32 	%f19, %r8;
	mul.f32 	%f20, %f19, 0f34000000;
	fma.rn.f32 	%f21, %f18, 0fBD39BF78, 0f3DD80012;
	fma.rn.f32 	%f22, %f21, %f18, 0fBE0778E0;
	fma.rn.f32 	%f23, %f22, %f18, 0f3E146475;
	fma.rn.f32 	%f24, %f23, %f18, 0fBE2A68DD;
	fma.rn.f32 	%f25, %f24, %f18, 0f3E4CAF9E;
	fma.rn.f32 	%f26, %f25, %f18, 0fBE800042;
	fma.rn.f32 	%f27, %f26, %f18, 0f3EAAAAE6;
	fma.rn.f32 	%f28, %f27, %f18, 0fBF000000;
	mul.f32 	%f29, %f18, %f28;
	fma.rn.f32 	%f30, %f29, %f18, %f18;
	fma.rn.f32 	%f37, %f20, 0f3F317218, %f30;
	setp.lt.u32 	%p2, %r2, 2139095040;
	@%p2 bra 	$L__BB2_2;
	setp.gt.s32 	%p3, %r2, -1082130432;
	fma.rn.f32 	%f31, %f3, 0f7F800000, 0f7F800000;
	selp.f32 	%f32, %f31, %f37, %p3;
	setp.eq.f32 	%p4, %f3, 0f00000000;
	selp.f32 	%f37, 0f80000000, %f32, %p4;
$L__BB2_2:
	setp.gt.f32 	%p5, %f2, 0f4B000000;
	cvta.to.global.u64 	%rd6, %rd1;
	add.f32 	%f33, %f37, 0f3F317218;
	selp.f32 	%f34, %f33, %f37, %p5;
	setp.num.f32 	%p6, %f2, %f2;
	copysign.f32 	%f35, %f1, %f34;
	selp.f32 	%f36, %f35, %f34, %p6;
	add.s64 	%rd8, %rd6, %rd4;
	st.global.f32 	[%rd8], %f36;
	ret;

}


// ===== COMPILED SASS (sm_100) =====

	.target	sm_100

	.elftype	@"ET_EXEC"


//--------------------- .note.nv.tkinfo           --------------------------
	.section	.note.nv.tkinfo,"",@"SHT_NOTE"
	.sectionflags	@"SHF_NOTE_NV_TKINFO"
	.tkinfo
        /*0018*/ 	.word	0x00000002
        /*0030*/ 	.string	""
        /*0030*/ 	.string	"ptxas"
        /*0030*/ 	.string	"Cuda compilation tools, release 13.0, V13.0.88"
        /*0030*/ 	.string	"Build cuda_13.0.r13.0/compiler.36424714_0"
        /*0030*/ 	.string	"-arch sm_100 -m 64 "



//--------------------- .note.nv.cuinfo           --------------------------
	.section	.note.nv.cuinfo,"",@"SHT_NOTE"
	.sectionflags	@"SHF_NOTE_NV_CUINFO"
        /*0018*/ 	.short	0x0002
        /*001a*/ 	.short	0x0064
        /*001c*/ 	.short	0x0082
	.zero		2


//--------------------- .nv.info                  --------------------------
	.section	.nv.info,"",@"SHT_CUDA_INFO"
	.align	4


	//----- nvinfo : EIATTR_REGCOUNT
	.align		4
        /*0000*/ 	.byte	0x04, 0x2f
        /*0002*/ 	.short	(.L_1 - .L_0)
	.align		4
.L_0:
        /*0004*/ 	.word	index@(default_function_kernel_2)
        /*0008*/ 	.word	0x0000000d


	//----- nvinfo : EIATTR_FRAME_SIZE
	.align		4
.L_1:
        /*000c*/ 	.byte	0x04, 0x11
        /*000e*/ 	.short	(.L_3 - .L_2)
	.align		4
.L_2:
        /*0010*/ 	.word	index@(default_function_kernel_2)
        /*0014*/ 	.word	0x00000000


	//----- nvinfo : EIATTR_REGCOUNT
	.align		4
.L_3:
        /*0018*/ 	.byte	0x04, 0x2f
        /*001a*/ 	.short	(.L_5 - .L_4)
	.align		4
.L_4:
        /*001c*/ 	.word	index@(default_function_kernel)
        /*0020*/ 	.word	0x0000000d


	//----- nvinfo : EIATTR_FRAME_SIZE
	.align		4
.L_5:
        /*0024*/ 	.byte	0x04, 0x11
        /*0026*/ 	.short	(.L_7 - .L_6)
	.align		4
.L_6:
        /*0028*/ 	.word	index@(default_function_kernel)
        /*002c*/ 	.word	0x00000000


	//----- nvinfo : EIATTR_REGCOUNT
	.align		4
.L_7:
        /*0030*/ 	.byte	0x04, 0x2f
        /*0032*/ 	.short	(.L_9 - .L_8)
	.align		4
.L_8:
        /*0034*/ 	.word	index@(default_function_kernel_1)
        /*0038*/ 	.word	0x0000000c


	//----- nvinfo : EIATTR_FRAME_SIZE
	.align		4
.L_9:
        /*003c*/ 	.byte	0x04, 0x11
        /*003e*/ 	.short	(.L_11 - .L_10)
	.align		4
.L_10:
        /*0040*/ 	.word	index@(default_function_kernel_1)
        /*0044*/ 	.word	0x00000000


	//----- nvinfo : EIATTR_MIN_STACK_SIZE
	.align		4
.L_11:
        /*0048*/ 	.byte	0x04, 0x12
        /*004a*/ 	.short	(.L_13 - .L_12)
	.align		4
.L_12:
        /*004c*/ 	.word	index@(default_function_kernel_1)
        /*0050*/ 	.word	0x00000000


	//----- nvinfo : EIATTR_MIN_STACK_SIZE
	.align		4
.L_13:
        /*0054*/ 	.byte	0x04, 0x12
        /*0056*/ 	.short	(.L_15 - .L_14)
	.align		4
.L_14:
        /*0058*/ 	.word	index@(default_function_kernel)
        /*005c*/ 	.word	0x00000000


	//----- nvinfo : EIATTR_MIN_STACK_SIZE
	.align		4
.L_15:
        /*0060*/ 	.byte	0x04, 0x12
        /*0062*/ 	.short	(.L_17 - .L_16)
	.align		4
.L_16:
        /*0064*/ 	.word	index@(default_function_kernel_2)
        /*0068*/ 	.word	0x00000000
.L_17:


//--------------------- .nv.compat                --------------------------
	.section	.nv.compat,"",@"SHT_CUDA_COMPAT_INFO"
	.align	4
        /*0000*/ 	.byte	0x02, 0x09, 0x00, 0x00, 0x02, 0x02, 0x01, 0x00, 0x02, 0x05, 0x05, 0x00, 0x03, 0x07, 0x01, 0x01
        /*0010*/ 	.byte	0x02, 0x03, 0x00, 0x00, 0x02, 0x06, 0x01, 0x00, 0x04, 0x0b, 0x08, 0x00, 0x01, 0x00, 0x00, 0x00
        /*0020*/ 	.byte	0x00, 0x00, 0x00, 0x00


//--------------------- .nv.info.default_function_kernel_1 --------------------------
	.section	.nv.info.default_function_kernel_1,"",@"SHT_CUDA_INFO"
	.sectionflags	@""
	.align	4


	//----- nvinfo : EIATTR_CUDA_API_VERSION
	.align		4
        /*0000*/ 	.byte	0x04, 0x37
        /*0002*/ 	.short	(.L_19 - .L_18)
.L_18:
        /*0004*/ 	.word	0x00000082


	//----- nvinfo : EIATTR_KPARAM_INFO
	.align		4
.L_19:
        /*0008*/ 	.byte	0x04, 0x17
        /*000a*/ 	.short	(.L_21 - .L_20)
.L_20:
        /*000c*/ 	.word	0x00000000
        /*0010*/ 	.short	0x0001
        /*0012*/ 	.short	0x0008
        /*0014*/ 	.byte	0x00, 0xf5, 0x21, 0x00


	//----- nvinfo : EIATTR_KPARAM_INFO
	.align		4
.L_21:
        /*0018*/ 	.byte	0x04, 0x17
        /*001a*/ 	.short	(.L_23 - .L_22)
.L_22:
        /*001c*/ 	.word	0x00000000
        /*0020*/ 	.short	0x0000
        /*0022*/ 	.short	0x0000
        /*0024*/ 	.byte	0x00, 0xf5, 0x21, 0x00


	//----- nvinfo : EIATTR_SPARSE_MMA_MASK
	.align		4
.L_23:
        /*0028*/ 	.byte	0x03, 0x50
        /*002a*/ 	.short	0x0000


	//----- nvinfo : EIATTR_MAXREG_COUNT
	.align		4
        /*002c*/ 	.byte	0x03, 0x1b
        /*002e*/ 	.short	0x00ff


	//----- nvinfo : EIATTR_MERCURY_ISA_VERSION
	.align		4
        /*0030*/ 	.byte	0x03, 0x5f
        /*0032*/ 	.short	0x0101


	//----- nvinfo : EIATTR_VRC_CTA_INIT_COUNT
	.align		4
        /*0034*/ 	.byte	0x02, 0x4a
	.zero		1
	.zero		1


	//----- nvinfo : EIATTR_EXIT_INSTR_OFFSETS
	.align		4
        /*0038*/ 	.byte	0x04, 0x1c
        /*003a*/ 	.short	(.L_25 - .L_24)


	//   ....[0]....
.L_24:
        /*003c*/ 	.word	0x00000340


	//----- nvinfo : EIATTR_MAX_THREADS
	.align		4
.L_25:
        /*0040*/ 	.byte	0x04, 0x05
        /*0042*/ 	.short	(.L_27 - .L_26)
.L_26:
        /*0044*/ 	.word	0x00000020
        /*0048*/ 	.word	0x00000001
        /*004c*/ 	.word	0x00000001


	//----- nvinfo : EIATTR_CBANK_PARAM_SIZE
	.align		4
.L_27:
        /*0050*/ 	.byte	0x03, 0x19
        /*0052*/ 	.short	0x0010


	//----- nvinfo : EIATTR_PARAM_CBANK
	.align		4
        /*0054*/ 	.byte	0x04, 0x0a
        /*0056*/ 	.short	(.L_29 - .L_28)
	.align		4
.L_28:
        /*0058*/ 	.word	index@(.nv.constant0.default_function_kernel_1)
        /*005c*/ 	.short	0x0380
        /*005e*/ 	.short	0x0010


	//----- nvinfo : EIATTR_SW_WAR
	.align		4
.L_29:
        /*0060*/ 	.byte	0x04, 0x36
        /*0062*/ 	.short	(.L_31 - .L_30)
.L_30:
        /*0064*/ 	.word	0x00000008
.L_31:


//--------------------- .nv.info.default_function_kernel --------------------------
	.section	.nv.info.default_function_kernel,"",@"SHT_CUDA_INFO"
	.sectionflags	@""
	.align	4


	//----- nvinfo : EIATTR_CUDA_API_VERSION
	.align		4
        /*0000*/ 	.byte	0x04, 0x37
        /*0002*/ 	.short	(.L_33 - .L_32)
.L_32:
        /*0004*/ 	.word	0x00000082


	//----- nvinfo : EIATTR_KPARAM_INFO
	.align		4
.L_33:
        /*0008*/ 	.byte	0x04, 0x17
        /*000a*/ 	.short	(.L_35 - .L_34)
.L_34:
        /*000c*/ 	.word	0x00000000
        /*0010*/ 	.short	0x0001
        /*0012*/ 	.short	0x0008
        /*0014*/ 	.byte	0x00, 0xf5, 0x21, 0x00


	//----- nvinfo : EIATTR_KPARAM_INFO
	.align		4
.L_35:
        /*0018*/ 	.byte	0x04, 0x17
        /*001a*/ 	.short	(.L_37 - .L_36)
.L_36:
        /*001c*/ 	.word	0x00000000
        /*0020*/ 	.short	0x0000
        /*0022*/ 	.short	0x0000
        /*0024*/ 	.byte	0x00, 0xf5, 0x21, 0x00


	//----- nvinfo : EIATTR_SPARSE_MMA_MASK
	.align		4
.L_37:
        /*0028*/ 	.byte	0x03, 0x50
        /*002a*/ 	.short	0x0000


	//----- nvinfo : EIATTR_MAXREG_COUNT
	.align		4
        /*002c*/ 	.byte	0x03, 0x1b
        /*002e*/ 	.short	0x00ff


	//----- nvinfo : EIATTR_MERCURY_ISA_VERSION
	.align		4
        /*0030*/ 	.byte	0x03, 0x5f
        /*0032*/ 	.short	0x0101


	//----- nvinfo : EIATTR_VRC_CTA_INIT_COUNT
	.align		4
        /*0034*/ 	.byte	0x02, 0x4a
	.zero		1
	.zero		1


	//----- nvinfo : EIATTR_EXIT_INSTR_OFFSETS
	.align		4
        /*0038*/ 	.byte	0x04, 0x1c
        /*003a*/ 	.short	(.L_39 - .L_38)


	//   ....[0]....
.L_38:
        /*003c*/ 	.word	0x00000770


	//----- nvinfo : EIATTR_MAX_THREADS
	.align		4
.L_39:
        /*0040*/ 	.byte	0x04, 0x05
        /*0042*/ 	.short	(.L_41 - .L_40)
.L_40:
        /*0044*/ 	.word	0x00000020
        /*0048*/ 	.word	0x00000001
        /*004c*/ 	.word	0x00000001


	//----- nvinfo : EIATTR_CRS_STACK_SIZE
	.align		4
.L_41:
        /*0050*/ 	.byte	0x04, 0x1e
        /*0052*/ 	.short	(.L_43 - .L_42)
.L_42:
        /*0054*/ 	.word	0x00000000


	//----- nvinfo : EIATTR_CBANK_PARAM_SIZE
	.align		4
.L_43:
        /*0058*/ 	.byte	0x03, 0x19
        /*005a*/ 	.short	0x0010


	//----- nvinfo : EIATTR_PARAM_CBANK
	.align		4
        /*005c*/ 	.byte	0x04, 0x0a
        /*005e*/ 	.short	(.L_45 - .L_44)
	.align		4
.L_44:
        /*0060*/ 	.word	index@(.nv.constant0.default_function_kernel)
        /*0064*/ 	.short	0x0380
        /*0066*/ 	.short	0x0010


	//----- nvinfo : EIATTR_SW_WAR
	.align		4
.L_45:
        /*0068*/ 	.byte	0x04, 0x36
        /*006a*/ 	.short	(.L_47 - .L_46)
.L_46:
        /*006c*/ 	.word	0x00000008
.L_47:


//--------------------- .nv.info.default_function_kernel_2 --------------------------
	.section	.nv.info.default_function_kernel_2,"",@"SHT_CUDA_INFO"
	.sectionflags	@""
	.align	4


	//----- nvinfo : EIATTR_CUDA_API_VERSION
	.align		4
        /*0000*/ 	.byte	0x04, 0x37
        /*0002*/ 	.short	(.L_49 - .L_48)
.L_48:
        /*0004*/ 	.word	0x00000082


	//----- nvinfo : EIATTR_KPARAM_INFO
	.align		4
.L_49:
        /*0008*/ 	.byte	0x04, 0x17
        /*000a*/ 	.short	(.L_51 - .L_50)
.L_50:
        /*000c*/ 	.word	0x00000000
        /*0010*/ 	.short	0x0001
        /*0012*/ 	.short	0x0008
        /*0014*/ 	.byte	0x00, 0xf5, 0x21, 0x00


	//----- nvinfo : EIATTR_KPARAM_INFO
	.align		4
.L_51:
        /*0018*/ 	.byte	0x04, 0x17
        /*001a*/ 	.short	(.L_53 - .L_52)
.L_52:
        /*001c*/ 	.word	0x00000000
        /*0020*/ 	.short	0x0000
        /*0022*/ 	.short	0x0000
        /*0024*/ 	.byte	0x00, 0xf5, 0x21, 0x00


	//----- nvinfo : EIATTR_SPARSE_MMA_MASK
	.align		4
.L_53:
        /*0028*/ 	.byte	0x03, 0x50
        /*002a*/ 	.short	0x0000


	//----- nvinfo : EIATTR_MAXREG_COUNT
	.align		4
        /*002c*/ 	.byte	0x03, 0x1b
        /*002e*/ 	.short	0x00ff


	//----- nvinfo : EIATTR_MERCURY_ISA_VERSION
	.align		4
        /*0030*/ 	.byte	0x03, 0x5f
        /*0032*/ 	.short	0x0101


	//----- nvinfo : EIATTR_VRC_CTA_INIT_COUNT
	.align		4
        /*0034*/ 	.byte	0x02, 0x4a
	.zero		1
	.zero		1


	//----- nvinfo : EIATTR_EXIT_INSTR_OFFSETS
	.align		4
        /*0038*/ 	.byte	0x04, 0x1c
        /*003a*/ 	.short	(.L_55 - .L_54)


	//   ....[0]....
.L_54:
        /*003c*/ 	.word	0x000007d0


	//----- nvinfo : EIATTR_MAX_THREADS
	.align		4
.L_55:
        /*0040*/ 	.byte	0x04, 0x05
        /*0042*/ 	.short	(.L_57 - .L_56)
.L_56:
        /*0044*/ 	.word	0x00000012
        /*0048*/ 	.word	0x00000001
        /*004c*/ 	.word	0x00000001


	//----- nvinfo : EIATTR_CRS_STACK_SIZE
	.align		4
.L_57:
        /*0050*/ 	.byte	0x04, 0x1e
        /*0052*/ 	.short	(.L_59 - .L_58)
.L_58:
        /*0054*/ 	.word	0x00000000


	//----- nvinfo : EIATTR_CBANK_PARAM_SIZE
	.align		4
.L_59:
        /*0058*/ 	.byte	0x03, 0x19
        /*005a*/ 	.short	0x0010


	//----- nvinfo : EIATTR_PARAM_CBANK
	.align		4
        /*005c*/ 	.byte	0x04, 0x0a
        /*005e*/ 	.short	(.L_61 - .L_60)
	.align		4
.L_60:
        /*0060*/ 	.word	index@(.nv.constant0.default_function_kernel_2)
        /*0064*/ 	.short	0x0380
        /*0066*/ 	.short	0x0010


	//----- nvinfo : EIATTR_SW_WAR
	.align		4
.L_61:
        /*0068*/ 	.byte	0x04, 0x36
        /*006a*/ 	.short	(.L_63 - .L_62)
.L_62:
        /*006c*/ 	.word	0x00000008
.L_63:


//--------------------- .nv.callgraph             --------------------------
	.section	.nv.callgraph,"",@"SHT_CUDA_CALLGRAPH"
	.align	4
	.sectionentsize	8
	.align		4
        /*0000*/ 	.word	0x00000000
	.align		4
        /*0004*/ 	.word	0xffffffff
	.align		4
        /*0008*/ 	.word	0x00000000
	.align		4
        /*000c*/ 	.word	0xfffffffe
	.align		4
        /*0010*/ 	.word	0x00000000
	.align		4
        /*0014*/ 	.word	0xfffffffd
	.align		4
        /*0018*/ 	.word	0x00000000
	.align		4
        /*001c*/ 	.word	0xfffffffc


//--------------------- .text.default_function_kernel_1 --------------------------
	.section	.text.default_function_kernel_1,"ax",@progbits
	.align	128
        .global         default_function_kernel_1
        .type           default_function_kernel_1,@function
        .size           default_function_kernel_1,(.L_x_19 - default_function_kernel_1)
        .other          default_function_kernel_1,@"STO_CUDA_ENTRY STV_DEFAULT"
default_function_kernel_1:
.text.default_function_kernel_1:
[----:B------:R-:W-:Y:S01]  /*0000*/  LDC R1, c[0x0][0x37c] ;  /* 0x0000df00ff017b82 */ /* 0x000fe20000000800 */
[----:B------:R-:W0:Y:S07]  /*0010*/  S2R R5, SR_TID.X ;  /* 0x0000000000057919 */ /* 0x000e2e0000002100 */
[----:B------:R-:W1:Y:S01]  /*0020*/  S2UR UR4, SR_CTAID.X ;  /* 0x00000000000479c3 */ /* 0x000e620000002500 */
[----:B------:R-:W2:Y:S07]  /*0030*/  LDCU.64 UR6, c[0x0][0x358] ;  /* 0x00006b00ff0677ac */ /* 0x000eae0008000a00 */
[----:B------:R-:W3:Y:S01]  /*0040*/  LDC.64 R2, c[0x0][0x388] ;  /* 0x0000e200ff027b82 */ /* 0x000ee20000000a00 */
[----:B-1----:R-:W-:-:S06]  /*0050*/  USHF.L.U32 UR4, UR4, 0x5, URZ ;  /* 0x0000000504047899 */ /* 0x002fcc00080006ff */
[----:B0-----:R-:W-:-:S05]  /*0060*/  LOP3.LUT R5, R5, UR4, RZ, 0xfc, !PT ;  /* 0x0000000405057c12 */ /* 0x001fca000f8efcff */
[----:B---3--:R-:W-:-:S05]  /*0070*/  IMAD.WIDE.U32 R2, R5, 0x4, R2 ;  /* 0x0000000405027825 */ /* 0x008fca00078e0002 */
[----:B--2---:R-:W2:Y:S01]  /*0080*/  LDG.E.CONSTANT R0, desc[UR6][R2.64] ;  /* 0x0000000602007981 */ /* 0x004ea2000c1e9900 */
[----:B------:R-:W-:Y:S02]  /*0090*/  HFMA2 R8, -RZ, RZ, 1.625, 0 ;  /* 0x3e800000ff087431 */ /* 0x000fe400000001ff */
[C---:B--2---:R-:W-:Y:S01]  /*00a0*/  FFMA R4, R0.reuse, R0, 1 ;  /* 0x3f80000000047423 */ /* 0x044fe20000000000 */
[----:B------:R-:W-:-:S03]  /*00b0*/  FSETP.GT.AND P0, PT, |R0|, 8388608, PT ;  /* 0x4b0000000000780b */ /* 0x000fc60003f04200 */
[----:B------:R-:W0:Y:S02]  /*00c0*/  MUFU.RSQ R7, R4 ;  /* 0x0000000400077308 */ /* 0x000e240000001400 */
[----:B0-----:R-:W-:-:S06]  /*00d0*/  FFMA R7, R4, R7, 1 ;  /* 0x3f80000004077423 */ /* 0x001fcc0000000007 */
[----:B------:R-:W0:Y:S02]  /*00e0*/  MUFU.RCP R7, R7 ;  /* 0x0000000700077308 */ /* 0x000e240000001000 */
[----:B0-----:R-:W-:Y:S01]  /*00f0*/  FMUL R9, |R0|, R7 ;  /* 0x0000000700097220 */ /* 0x001fe20000400200 */
[----:B------:R-:W-:-:S03]  /*0100*/  MOV R7, 0x3d39bf78 ;  /* 0x3d39bf7800077802 */ /* 0x000fc60000000f00 */
[----:B------:R-:W-:-:S05]  /*0110*/  FFMA R9, |R0|, R9, |R0| ;  /* 0x0000000900097223 */ /* 0x000fca0000000600 */
[----:B------:R-:W-:-:S04]  /*0120*/  FSEL R9, |R0|, R9, P0 ;  /* 0x0000000900097208 */ /* 0x000fc80000000200 */
[C---:B------:R-:W-:Y:S01]  /*0130*/  ISETP.GE.U32.AND P1, PT, R9.reuse, 0x7f800000, PT ;  /* 0x7f8000000900780c */ /* 0x040fe20003f26070 */
[----:B------:R-:W-:-:S03]  /*0140*/  FADD.RZ R6, R9, 1 ;  /* 0x3f80000009067421 */ /* 0x000fc6000000c000 */
[----:B------:R-:W-:Y:S02]  /*0150*/  ISETP.GT.AND P2, PT, R9, -0x40800000, P1 ;  /* 0xbf8000000900780c */ /* 0x000fe40000f44270 */
[----:B------:R-:W-:-:S04]  /*0160*/  IADD3 R6, PT, PT, R6, -0x3f400000, RZ ;  /* 0xc0c0000006067810 */ /* 0x000fc80007ffe0ff */
[----:B------:R-:W-:-:S03]  /*0170*/  LOP3.LUT R6, R6, 0xff800000, RZ, 0xc0, !PT ;  /* 0xff80000006067812 */ /* 0x000fc600078ec0ff */
[----:B------:R-:W-:Y:S02]  /*0180*/  @P1 MOV R4, 0x7f800000 ;  /* 0x7f80000000041802 */ /* 0x000fe40000000f00 */
[----:B------:R-:W-:Y:S02]  /*0190*/  IADD3 R3, PT, PT, -R6, 0x40800000, RZ ;  /* 0x4080000006037810 */ /* 0x000fe40007ffe1ff */
[-C--:B------:R-:W-:Y:S02]  /*01a0*/  IADD3 R2, PT, PT, R9, -R6.reuse, RZ ;  /* 0x8000000609027210 */ /* 0x080fe40007ffe0ff */
[----:B------:R-:W-:Y:S01]  /*01b0*/  I2FP.F32.S32 R6, R6 ;  /* 0x0000000600067245 */ /* 0x000fe20000201400 */
[----:B------:R-:W-:-:S04]  /*01c0*/  FFMA R3, R3, R8, -1 ;  /* 0xbf80000003037423 */ /* 0x000fc80000000008 */
[----:B------:R-:W-:Y:S01]  /*01d0*/  FADD R2, R2, R3 ;  /* 0x0000000302027221 */ /* 0x000fe20000000000 */
[----:B------:R-:W-:-:S03]  /*01e0*/  FMUL R6, R6, 1.1920928955078125e-07 ;  /* 0x3400000006067820 */ /* 0x000fc60000400000 */
[----:B------:R-:W-:-:S04]  /*01f0*/  FFMA R3, R2, -R7, 0.10546888411045074463 ;  /* 0x3dd8001202037423 */ /* 0x000fc80000000807 */
[----:B------:R-:W-:-:S04]  /*0200*/  FFMA R3, R2, R3, -0.13229703903198242188 ;  /* 0xbe0778e002037423 */ /* 0x000fc80000000003 */
[----:B------:R-:W-:-:S04]  /*0210*/  FFMA R3, R2, R3, 0.14491446316242218018 ;  /* 0x3e14647502037423 */ /* 0x000fc80000000003 */
[----:B------:R-:W-:-:S04]  /*0220*/  FFMA R3, R2, R3, -0.16641564667224884033 ;  /* 0xbe2a68dd02037423 */ /* 0x000fc80000000003 */
[----:B------:R-:W-:-:S04]  /*0230*/  FFMA R3, R2, R3, 0.19988867640495300293 ;  /* 0x3e4caf9e02037423 */ /* 0x000fc80000000003 */
[----:B------:R-:W-:-:S04]  /*0240*/  FFMA R3, R2, R3, -0.25000196695327758789 ;  /* 0xbe80004202037423 */ /* 0x000fc80000000003 */
[----:B------:R-:W-:-:S04]  /*0250*/  FFMA R3, R2, R3, 0.33333510160446166992 ;  /* 0x3eaaaae602037423 */ /* 0x000fc80000000003 */
[----:B------:R-:W-:-:S04]  /*0260*/  FFMA R3, R2, R3, -0.5 ;  /* 0xbf00000002037423 */ /* 0x000fc80000000003 */
[----:B------:R-:W-:-:S04]  /*0270*/  FMUL R3, R2, R3 ;  /* 0x0000000302037220 */ /* 0x000fc80000400000 */
[----:B------:R-:W-:-:S04]  /*0280*/  FFMA R3, R2, R3, R2 ;  /* 0x0000000302037223 */ /* 0x000fc80000000002 */
[----:B------:R-:W-:Y:S01]  /*0290*/  FFMA R6, R6, 0.69314718246459960938, R3 ;  /* 0x3f31721806067823 */ /* 0x000fe20000000003 */
[C---:B------:R-:W-:Y:S01]  /*02a0*/  @P2 FFMA R6, R9.reuse, R4, +INF ;  /* 0x7f80000009062423 */ /* 0x040fe20000000004 */
[----:B------:R-:W0:Y:S01]  /*02b0*/  LDC.64 R2, c[0x0][0x380] ;  /* 0x0000e000ff027b82 */ /* 0x000e220000000a00 */
[----:B------:R-:W-:-:S04]  /*02c0*/  @P1 FSETP.NEU.AND P2, PT, R9, RZ, PT ;  /* 0x000000ff0900120b */ /* 0x000fc80003f4d000 */
[----:B------:R-:W-:-:S05]  /*02d0*/  @P1 FSEL R6, R6, -RZ, P2 ;  /* 0x800000ff06061208 */ /* 0x000fca0001000000 */
[----:B------:R-:W-:Y:S01]  /*02e0*/  @P0 FADD R6, R6, 0.69314718246459960938 ;  /* 0x3f31721806060421 */ /* 0x000fe20000000000 */
[----:B------:R-:W-:-:S04]  /*02f0*/  FSETP.NAN.AND P0, PT, |R0|, |R0|, PT ;  /* 0x400000000000720b */ /* 0x000fc80003f08200 */
[----:B------:R-:W-:Y:S01]  /*0300*/  LOP3.LUT R0, R6, 0x80000000, R0, 0xb8, !PT ;  /* 0x8000000006007812 */ /* 0x000fe200078eb800 */
[----:B0-----:R-:W-:-:S03]  /*0310*/  IMAD.WIDE.U32 R2, R5, 0x4, R2 ;  /* 0x0000000405027825 */ /* 0x001fc600078e0002 */
[----:B------:R-:W-:-:S05]  /*0320*/  FSEL R5, R0, R6, !P0 ;  /* 0x0000000600057208 */ /* 0x000fca0004000000 */
[----:B------:R-:W-:Y:S01]  /*0330*/  STG.E desc[UR6][R2.64], R5 ;  /* 0x0000000502007986 */ /* 0x000fe2000c101906 */
[----:B------:R-:W-:Y:S05]  /*0340*/  EXIT ;  /* 0x000000000000794d */ /* 0x000fea0003800000 */
.L_x_0:
[----:B------:R-:W-:-:S00]  /*0350*/  BRA `(.L_x_0) ;  /* 0xfffffffc00fc7947 */ /* 0x000fc0000383ffff */
[----:B------:R-:W-:-:S00]  /*0360*/  NOP ;  /* 0x0000000000007918 */ /* 0x000fc00000000000 */
        /* <DEDUP_REMOVED lines=9> */
.L_x_19:


//--------------------- .text.default_function_kernel --------------------------
	.section	.text.default_function_kernel,"ax",@progbits
	.align	128
        .global         default_function_kernel
        .type           default_function_kernel,@function
        .size           default_function_kernel,(.L_x_20 - default_function_kernel)
        .other          default_function_kernel,@"STO_CUDA_ENTRY STV_DEFAULT"
default_function_kernel:
.text.default_function_kernel:
[----:B------:R-:W-:Y:S01]  /*0000*/  LDC R1, c[0x0][0x37c] ;  /* 0x0000df00ff017b82 */ /* 0x000fe20000000800 */
[----:B------:R-:W0:Y:S07]  /*0010*/  S2R R0, SR_TID.X ;  /* 0x0000000000007919 */ /* 0x000e2e0000002100 */
[----:B------:R-:W1:Y:S01]  /*0020*/  S2UR UR4, SR_CTAID.X ;  /* 0x00000000000479c3 */ /* 0x000e620000002500 */
[----:B------:R-:W2:Y:S07]  /*0030*/  LDCU.64 UR6, c[0x0][0x358] ;  /* 0x00006b00ff0677ac */ /* 0x000eae0008000a00 */
[----:B------:R-:W3:Y:S01]  /*0040*/  LDC.64 R2, c[0x0][0x388] ;  /* 0x0000e200ff027b82 */ /* 0x000ee20000000a00 */
[----:B-1----:R-:W-:-:S06]  /*0050*/  USHF.L.U32 UR4, UR4, 0x5, URZ ;  /* 0x0000000504047899 */ /* 0x002fcc00080006ff */
[----:B0-----:R-:W-:-:S05]  /*0060*/  LOP3.LUT R0, R0, UR4, RZ, 0xfc, !PT ;  /* 0x0000000400007c12 */ /* 0x001fca000f8efcff */
[----:B---3--:R-:W-:-:S06]  /*0070*/  IMAD.WIDE.U32 R2, R0, 0x4, R2 ;  /* 0x0000000400027825 */ /* 0x008fcc00078e0002 */
[----:B--2---:R-:W2:Y:S01]  /*0080*/  LDG.E.CONSTANT R2, desc[UR6][R2.64] ;  /* 0x0000000602027981 */ /* 0x004ea2000c1e9900 */
[----:B------:R-:W-:Y:S01]  /*0090*/  BSSY.RECONVERGENT B0, `(.L_x_1) ;  /* 0x000003e000007945 */ /* 0x000fe20003800200 */
[C---:B--2---:R-:W-:Y:S01]  /*00a0*/  FMUL R5, |R2|.reuse, 8388608 ;  /* 0x4b00000002057820 */ /* 0x044fe20000400200 */
[----:B------:R-:W-:-:S04]  /*00b0*/  FADD R8, |R2|, -RZ ;  /* 0x800000ff02087221 */ /* 0x000fc80000000200 */
[----:B------:R-:W-:-:S13]  /*00c0*/  FSETP.GTU.AND P0, PT, |R2|, R5, PT ;  /* 0x000000050200720b */ /* 0x000fda0003f0c200 */
[----:B------:R-:W-:Y:S05]  /*00d0*/  @P0 BRA `(.L_x_2) ;  /* 0x00000000006c0947 */ /* 0x000fea0003800000 */
[C---:B------:R-:W-:Y:S01]  /*00e0*/  FMUL R3, |R2|.reuse, 16777216 ;  /* 0x4b80000002037820 */ /* 0x040fe20000400200 */
[----:B------:R-:W-:Y:S01]  /*00f0*/  FSETP.GEU.AND P0, PT, |R2|, 1.175494350822287508e-38, PT ;  /* 0x008000000200780b */ /* 0x000fe20003f0e200 */
[----:B------:R-:W-:Y:S03]  /*0100*/  BSSY.RECONVERGENT B1, `(.L_x_3) ;  /* 0x0000016000017945 */ /* 0x000fe60003800200 */
[----:B------:R-:W-:-:S04]  /*0110*/  FSEL R3, R3, |R2|, !P0 ;  /* 0x4000000203037208 */ /* 0x000fc80004000000 */
[----:B------:R-:W0:Y:S02]  /*0120*/  MUFU.RCP R4, R3 ;  /* 0x0000000300047308 */ /* 0x000e240000001000 */
[----:B0-----:R-:W-:-:S06]  /*0130*/  FMUL R4, R3, R4 ;  /* 0x0000000403047220 */ /* 0x001fcc0000400000 */
[----:B------:R-:W0:Y:S02]  /*0140*/  FRND.TRUNC R7, R4 ;  /* 0x0000000400077307 */ /* 0x000e24000020d000 */
[----:B0-----:R-:W-:-:S05]  /*0150*/  FFMA R5, -|R2|, R7, |R2| ;  /* 0x0000000702057223 */ /* 0x001fca0000000702 */
[----:B------:R-:W-:-:S13]  /*0160*/  ISETP.GE.U32.AND P0, PT, R5, R8, PT ;  /* 0x000000080500720c */ /* 0x000fda0003f06070 */
[----:B------:R-:W-:Y:S05]  /*0170*/  @!P0 BRA `(.L_x_4) ;  /* 0x0000000000388947 */ /* 0x000fea0003800000 */
[----:B------:R-:W-:-:S04]  /*0180*/  ISETP.GE.U32.AND P0, PT, R5, -0x7fffffff, PT ;  /* 0x800000010500780c */ /* 0x000fc80003f06070 */
[----:B------:R-:W-:-:S09]  /*0190*/  FSETP.GEU.OR P1, PT, R5, -|R2|, !P0 ;  /* 0xc00000020500720b */ /* 0x000fd2000472e400 */
[----:B------:R-:W-:-:S04]  /*01a0*/  @P0 FADD R3, R7, -1 ;  /* 0xbf80000007030421 */ /* 0x000fc80000000000 */
[----:B------:R-:W-:-:S05]  /*01b0*/  @!P1 FADD R3, R3, -1 ;  /* 0xbf80000003039421 */ /* 0x000fca0000000000 */
[----:B------:R-:W-:Y:S01]  /*01c0*/  @P0 MOV R7, R3 ;  /* 0x0000000300070202 */ /* 0x000fe20000000f00 */
[----:B------:R-:W-:Y:S06]  /*01d0*/  @P0 BRA `(.L_x_4) ;  /* 0x0000000000200947 */ /* 0x000fec0003800000 */
[----:B------:R-:W-:Y:S01]  /*01e0*/  FADD R4, |R2|, |R2| ;  /* 0x4000000202047221 */ /* 0x000fe20000000200 */
[----:B------:R-:W-:-:S04]  /*01f0*/  FADD R7, R7, 1 ;  /* 0x3f80000007077421 */ /* 0x000fc80000000000 */
[----:B------:R-:W-:-:S13]  /*0200*/  FSETP.GE.AND P0, PT, R5, R4, PT ;  /* 0x000000040500720b */ /* 0x000fda0003f06000 */
[----:B------:R-:W-:Y:S01]  /*0210*/  @P0 FFMA R5, |R2|, -3, R5 ;  /* 0xc040000002050823 */ /* 0x000fe20000000205 */
[----:B------:R-:W-:-:S04]  /*0220*/  @P0 FADD R3, R7, 1 ;  /* 0x3f80000007030421 */ /* 0x000fc80000000000 */
[----:B------:R-:W-:-:S13]  /*0230*/  FSETP.GE.AND P1, PT, R5, RZ, P0 ;  /* 0x000000ff0500720b */ /* 0x000fda0000726000 */
[----:B------:R-:W-:-:S05]  /*0240*/  @P1 FADD R3, R3, 1 ;  /* 0x3f80000003031421 */ /* 0x000fca0000000000 */
[----:B------:R-:W-:-:S07]  /*0250*/  @P0 MOV R7, R3 ;  /* 0x0000000300070202 */ /* 0x000fce0000000f00 */
.L_x_4:
[----:B------:R-:W-:Y:S05]  /*0260*/  BSYNC.RECONVERGENT B1 ;  /* 0x0000000000017941 */ /* 0x000fea0003800200 */
.L_x_3:
[----:B------:R-:W-:Y:S01]  /*0270*/  FFMA R3, -|R2|, R7, |R2| ;  /* 0x0000000702037223 */ /* 0x000fe20000000702 */
[----:B------:R-:W-:Y:S06]  /*0280*/  BRA `(.L_x_5) ;  /* 0x0000000000787947 */ /* 0x000fec0003800000 */
.L_x_2:
[----:B------:R-:W-:Y:S01]  /*0290*/  LOP3.LUT R3, R5, 0xff800000, RZ, 0xc0, !PT ;  /* 0xff80000005037812 */ /* 0x000fe200078ec0ff */
[----:B------:R-:W-:Y:S01]  /*02a0*/  BSSY.RECONVERGENT B1, `(.L_x_6) ;  /* 0x000001a000017945 */ /* 0x000fe20003800200 */
[C---:B------:R-:W-:Y:S02]  /*02b0*/  ISETP.GT.U32.AND P0, PT, R8.reuse, 0x7f7fffff, PT ;  /* 0x7f7fffff0800780c */ /* 0x040fe40003f04070 */
[C---:B------:R-:W-:Y:S02]  /*02c0*/  IADD3 R6, PT, PT, R8.reuse, 0xb800000, -R3 ;  /* 0x0b80000008067810 */ /* 0x040fe40007ffe803 */
[----:B------:R-:W-:Y:S02]  /*02d0*/  LOP3.LUT R4, R8, 0x7fffff, RZ, 0xc0, !PT ;  /* 0x007fffff08047812 */ /* 0x000fe400078ec0ff */
[----:B------:R-:W-:Y:S02]  /*02e0*/  LOP3.LUT P1, R6, R6, 0xff800000, RZ, 0xc0, !PT ;  /* 0xff80000006067812 */ /* 0x000fe4000782c0ff */
[----:B------:R-:W-:-:S02]  /*02f0*/  FSETP.GT.AND P2, PT, |R2|, RZ, PT ;  /* 0x000000ff0200720b */ /* 0x000fc40003f44200 */
[----:B------:R-:W-:Y:S02]  /*0300*/  FSEL R3, R3, +QNAN , !P0 ;  /* 0x7fffffff03037808 */ /* 0x000fe40004000000 */
[----:B------:R-:W-:Y:S02]  /*0310*/  LOP3.LUT R4, R4, 0x3f800000, RZ, 0xfc, !PT ;  /* 0x3f80000004047812 */ /* 0x000fe400078efcff */
[----:B------:R-:W-:-:S05]  /*0320*/  FSEL R10, R3, +QNAN , P2 ;  /* 0x7fffffff030a7808 */ /* 0x000fca0001000000 */
[----:B------:R-:W-:Y:S05]  /*0330*/  @!P1 BRA `(.L_x_7) ;  /* 0x0000000000409947 */ /* 0x000fea0003800000 */
[----:B------:R-:W-:-:S04]  /*0340*/  LOP3.LUT R5, R5, 0x7fffff, RZ, 0xc0, !PT ;  /* 0x007fffff05057812 */ /* 0x000fc800078ec0ff */
[----:B------:R-:W-:-:S04]  /*0350*/  LOP3.LUT R5, R5, 0x3f800000, RZ, 0xfc, !PT ;  /* 0x3f80000005057812 */ /* 0x000fc800078efcff */
[----:B------:R0:W1:Y:S03]  /*0360*/  MUFU.RCP R3, R5 ;  /* 0x0000000500037308 */ /* 0x0000660000001000 */
.L_x_8:
[----:B------:R-:W-:-:S04]  /*0370*/  VIMNMX.U32 R7, PT, PT, R6, 0xb800000, PT ;  /* 0x0b80000006077848 */ /* 0x000fc80003fe0000 */
[C---:B------:R-:W-:Y:S02]  /*0380*/  IADD3 R4, PT, PT, R7.reuse, R4, RZ ;  /* 0x0000000407047210 */ /* 0x040fe40007ffe0ff */
[----:B------:R-:W-:-:S03]  /*0390*/  IADD3 R6, PT, PT, -R7, R6, RZ ;  /* 0x0000000607067210 */ /* 0x000fc60007ffe1ff */
[----:B-1----:R-:W-:Y:S01]  /*03a0*/  FMUL R8, R3, R4 ;  /* 0x0000000403087220 */ /* 0x002fe20000400000 */
[----:B------:R-:W-:-:S03]  /*03b0*/  ISETP.NE.AND P1, PT, R6, RZ, PT ;  /* 0x000000ff0600720c */ /* 0x000fc60003f25270 */
[----:B------:R-:W-:-:S04]  /*03c0*/  FFMA R9, -R5, R8, R4 ;  /* 0x0000000805097223 */ /* 0x000fc80000000104 */
[----:B------:R-:W-:-:S04]  /*03d0*/  FFMA R9, R3, R9, R8 ;  /* 0x0000000903097223 */ /* 0x000fc80000000008 */
[----:B------:R-:W-:-:S04]  /*03e0*/  FFMA R8, -R5, R9, R4 ;  /* 0x0000000905087223 */ /* 0x000fc80000000104 */
[----:B------:R-:W-:-:S06]  /*03f0*/  FFMA.RZ R8, R3, R8, R9 ;  /* 0x0000000803087223 */ /* 0x000fcc000000c009 */
[----:B------:R-:W1:Y:S02]  /*0400*/  FRND.TRUNC R8, R8 ;  /* 0x0000000800087307 */ /* 0x000e64000020d000 */
[----:B-1----:R-:W-:-:S05]  /*0410*/  FFMA R4, -R5, R8, R4 ;  /* 0x0000000805047223 */ /* 0x002fca0000000104 */
[----:B------:R-:W-:-:S13]  /*0420*/  ISETP.NE.AND P0, PT, R4, RZ, PT ;  /* 0x000000ff0400720c */ /* 0x000fda0003f05270 */
[----:B------:R-:W-:Y:S05]  /*0430*/  @P0 BRA P1, `(.L_x_8) ;  /* 0xfffffffc00cc0947 */ /* 0x000fea000083ffff */
.L_x_7:
[----:B------:R-:W-:Y:S05]  /*0440*/  BSYNC.RECONVERGENT B1 ;  /* 0x0000000000017941 */ /* 0x000fea0003800200 */
.L_x_6:
[----:B------:R-:W-:-:S04]  /*0450*/  FMUL R3, R4, 1.1920928955078125e-07 ;  /* 0x3400000004037820 */ /* 0x000fc80000400000 */
[----:B------:R-:W-:-:S07]  /*0460*/  FMUL R3, R10, R3 ;  /* 0x000000030a037220 */ /* 0x000fce0000400000 */
.L_x_5:
[----:B------:R-:W-:Y:S05]  /*0470*/  BSYNC.RECONVERGENT B0 ;  /* 0x0000000000007941 */ /* 0x000fea0003800200 */
.L_x_1:
[C---:B------:R-:W-:Y:S01]  /*0480*/  FSETP.NAN.AND P0, PT, |R3|.reuse, |R3|, PT ;  /* 0x400000030300720b */ /* 0x040fe20003f08200 */
[----:B------:R-:W-:Y:S01]  /*0490*/  HFMA2 R6, -RZ, RZ, 1.625, 0 ;  /* 0x3e800000ff067431 */ /* 0x000fe200000001ff */
[----:B------:R-:W-:-:S04]  /*04a0*/  LOP3.LUT R2, R3, 0x80000000, R2, 0xb8, !PT ;  /* 0x8000000003027812 */ /* 0x000fc800078eb802 */
[----:B------:R-:W-:-:S04]  /*04b0*/  FSEL R7, R3, R2, P0 ;  /* 0x0000000203077208 */ /* 0x000fc80000000000 */
[C---:B------:R-:W-:Y:S01]  /*04c0*/  FSETP.GT.AND P0, PT, |R7|.reuse, 8388608, PT ;  /* 0x4b0000000700780b */ /* 0x040fe20003f04200 */
[----:B------:R-:W-:-:S04]  /*04d0*/  FFMA R2, R7, R7, 1 ;  /* 0x3f80000007027423 */ /* 0x000fc80000000007 */
[----:B------:R-:W1:Y:S02]  /*04e0*/  MUFU.RSQ R3, R2 ;  /* 0x0000000200037308 */ /* 0x000e640000001400 */
[----:B-1----:R-:W-:-:S06]  /*04f0*/  FFMA R3, R2, R3, 1 ;  /* 0x3f80000002037423 */ /* 0x002fcc0000000003 */
[----:B------:R-:W1:Y:S02]  /*0500*/  MUFU.RCP R3, R3 ;  /* 0x0000000300037308 */ /* 0x000e640000001000 */
[----:B-1----:R-:W-:Y:S01]  /*0510*/  FMUL R4, |R7|, R3 ;  /* 0x0000000307047220 */ /* 0x002fe20000400200 */
[----:B------:R-:W-:-:S03]  /*0520*/  IMAD.MOV.U32 R3, RZ, RZ, 0x3d39bf78 ;  /* 0x3d39bf78ff037424 */ /* 0x000fc600078e00ff */
[----:B------:R-:W-:-:S05]  /*0530*/  FFMA R4, |R7|, R4, |R7| ;  /* 0x0000000407047223 */ /* 0x000fca0000000607 */
[----:B------:R-:W-:-:S04]  /*0540*/  FSEL R8, |R7|, R4, P0 ;  /* 0x0000000407087208 */ /* 0x000fc80000000200 */
[C---:B------:R-:W-:Y:S01]  /*0550*/  ISETP.GE.U32.AND P1, PT, R8.reuse, 0x7f800000, PT ;  /* 0x7f8000000800780c */ /* 0x040fe20003f26070 */
[----:B------:R-:W-:-:S03]  /*0560*/  FADD.RZ R4, R8, 1 ;  /* 0x3f80000008047421 */ /* 0x000fc6000000c000 */
[----:B------:R-:W-:Y:S01]  /*0570*/  ISETP.GT.AND P2, PT, R8, -0x40800000, P1 ;  /* 0xbf8000000800780c */ /* 0x000fe20000f44270 */
[----:B------:R-:W-:-:S05]  /*0580*/  VIADD R4, R4, 0xc0c00000 ;  /* 0xc0c0000004047836 */ /* 0x000fca0000000000 */
[----:B------:R-:W-:-:S04]  /*0590*/  LOP3.LUT R4, R4, 0xff800000, RZ, 0xc0, !PT ;  /* 0xff80000004047812 */ /* 0x000fc800078ec0ff */
[----:B0-----:R-:W-:Y:S02]  /*05a0*/  IADD3 R5, PT, PT, -R4, 0x40800000, RZ ;  /* 0x4080000004057810 */ /* 0x001fe40007ffe1ff */
[-C--:B------:R-:W-:Y:S02]  /*05b0*/  IADD3 R2, PT, PT, R8, -R4.reuse, RZ ;  /* 0x8000000408027210 */ /* 0x080fe40007ffe0ff */
[----:B------:R-:W-:Y:S01]  /*05c0*/  I2FP.F32.S32 R4, R4 ;  /* 0x0000000400047245 */ /* 0x000fe20000201400 */
[----:B------:R-:W-:-:S04]  /*05d0*/  FFMA R5, R5, R6, -1 ;  /* 0xbf80000005057423 */ /* 0x000fc80000000006 */
[----:B------:R-:W-:Y:S01]  /*05e0*/  FADD R2, R2, R5 ;  /* 0x0000000502027221 */ /* 0x000fe20000000000 */
[----:B------:R-:W-:Y:S01]  /*05f0*/  FMUL R4, R4, 1.1920928955078125e-07 ;  /* 0x3400000004047820 */ /* 0x000fe20000400000 */
[----:B------:R-:W-:Y:S02]  /*0600*/  @P1 MOV R5, 0x7f800000 ;  /* 0x7f80000000051802 */ /* 0x000fe40000000f00 */
        /* <DEDUP_REMOVED lines=14> */
[----:B------:R-:W-:-:S04]  /*06f0*/  @P1 FSEL R4, R4, -RZ, P2 ;  /* 0x800000ff04041208 */ /* 0x000fc80001000000 */
[----:B------:R-:W-:-:S05]  /*0700*/  MOV R5, R4 ;  /* 0x0000000400057202 */ /* 0x000fca0000000f00 */
[----:B------:R-:W-:Y:S01]  /*0710*/  @P0 FADD R5, R5, 0.69314718246459960938 ;  /* 0x3f31721805050421 */ /* 0x000fe20000000000 */
[----:B------:R-:W-:-:S04]  /*0720*/  FSETP.NAN.AND P0, PT, |R7|, |R7|, PT ;  /* 0x400000070700720b */ /* 0x000fc80003f08200 */
[----:B------:R-:W-:-:S04]  /*0730*/  LOP3.LUT R4, R5, 0x80000000, R7, 0xb8, !PT ;  /* 0x8000000005047812 */ /* 0x000fc800078eb807 */
[----:B------:R-:W-:Y:S01]  /*0740*/  FSEL R5, R4, R5, !P0 ;  /* 0x0000000504057208 */ /* 0x000fe20004000000 */
[----:B0-----:R-:W-:-:S05]  /*0750*/  IMAD.WIDE.U32 R2, R0, 0x4, R2 ;  /* 0x0000000400027825 */ /* 0x001fca00078e0002 */
[----:B------:R-:W-:Y:S01]  /*0760*/  STG.E desc[UR6][R2.64], R5 ;  /* 0x0000000502007986 */ /* 0x000fe2000c101906 */
[----:B------:R-:W-:Y:S05]  /*0770*/  EXIT ;  /* 0x000000000000794d */ /* 0x000fea0003800000 */
.L_x_9:
        /* <DEDUP_REMOVED lines=16> */
.L_x_20:


//--------------------- .text.default_function_kernel_2 --------------------------
	.section	.text.default_function_kernel_2,"ax",@progbits
	.align	128
        .global         default_function_kernel_2
        .type           default_function_kernel_2,@function
        .size           default_function_kernel_2,(.L_x_21 - default_function_kernel_2)
        .other          default_function_kernel_2,@"STO_CUDA_ENTRY STV_DEFAULT"
default_function_kernel_2:
.text.default_function_kernel_2:
[----:B------:R-:W-:Y:S01]  /*0000*/  LDC R1, c[0x0][0x37c] ;  /* 0x0000df00ff017b82 */ /* 0x000fe20000000800 */
[----:B------:R-:W0:Y:S07]  /*0010*/  S2R R0, SR_CTAID.X ;  /* 0x0000000000007919 */ /* 0x000e2e0000002500 */
[----:B------:R-:W1:Y:S01]  /*0020*/  LDC.64 R2, c[0x0][0x388] ;  /* 0x0000e200ff027b82 */ /* 0x000e620000000a00 */
[----:B------:R-:W2:Y:S01]  /*0030*/  LDCU.64 UR4, c[0x0][0x358] ;  /* 0x00006b00ff0477ac */ /* 0x000ea20008000a00 */
[----:B------:R-:W0:Y:S02]  /*0040*/  S2R R5, SR_TID.X ;  /* 0x0000000000057919 */ /* 0x000e240000002100 */
[----:B0-----:R-:W-:-:S04]  /*0050*/  IMAD R0, R0, 0x12, R5 ;  /* 0x0000001200007824 */ /* 0x001fc800078e0205 */
[----:B-1----:R-:W-:-:S06]  /*0060*/  IMAD.WIDE.U32 R2, R0, 0x4, R2 ;  /* 0x0000000400027825 */ /* 0x002fcc00078e0002 */
[----:B--2---:R-:W2:Y:S01]  /*0070*/  LDG.E.CONSTANT R2, desc[UR4][R2.64] ;  /* 0x0000000402027981 */ /* 0x004ea2000c1e9900 */
[----:B------:R-:W-:Y:S01]  /*0080*/  HFMA2 R9, -RZ, RZ, 1.625, 0 ;  /* 0x3e800000ff097431 */ /* 0x000fe200000001ff */
[----:B------:R-:W-:Y:S01]  /*0090*/  MOV R8, 0x3d39bf78 ;  /* 0x3d39bf7800087802 */ /* 0x000fe20000000f00 */
[----:B------:R-:W-:Y:S01]  /*00a0*/  BSSY.RECONVERGENT B0, `(.L_x_10) ;  /* 0x000006c000007945 */ /* 0x000fe20003800200 */
[C---:B--2---:R-:W-:Y:S01]  /*00b0*/  FFMA R4, R2.reuse, R2, 1 ;  /* 0x3f80000002047423 */ /* 0x044fe20000000002 */
[----:B------:R-:W-:-:S03]  /*00c0*/  FSETP.GT.AND P0, PT, |R2|, 8388608, PT ;  /* 0x4b0000000200780b */ /* 0x000fc60003f04200 */
[----:B------:R-:W0:Y:S02]  /*00d0*/  MUFU.RSQ R5, R4 ;  /* 0x0000000400057308 */ /* 0x000e240000001400 */
[----:B0-----:R-:W-:-:S06]  /*00e0*/  FFMA R5, R4, R5, 1 ;  /* 0x3f80000004057423 */ /* 0x001fcc0000000005 */
[----:B------:R-:W0:Y:S02]  /*00f0*/  MUFU.RCP R5, R5 ;  /* 0x0000000500057308 */ /* 0x000e240000001000 */
[----:B0-----:R-:W-:-:S04]  /*0100*/  FMUL R7, |R2|, R5 ;  /* 0x0000000502077220 */ /* 0x001fc80000400200 */
[----:B------:R-:W-:-:S05]  /*0110*/  FFMA R7, |R2|, R7, |R2| ;  /* 0x0000000702077223 */ /* 0x000fca0000000602 */
[----:B------:R-:W-:-:S04]  /*0120*/  FSEL R7, |R2|, R7, P0 ;  /* 0x0000000702077208 */ /* 0x000fc80000000200 */
[C---:B------:R-:W-:Y:S01]  /*0130*/  ISETP.GE.U32.AND P1, PT, R7.reuse, 0x7f800000, PT ;  /* 0x7f8000000700780c */ /* 0x040fe20003f26070 */
[----:B------:R-:W-:-:S03]  /*0140*/  FADD.RZ R6, R7, 1 ;  /* 0x3f80000007067421 */ /* 0x000fc6000000c000 */
[----:B------:R-:W-:Y:S02]  /*0150*/  ISETP.GT.AND P2, PT, R7, -0x40800000, P1 ;  /* 0xbf8000000700780c */ /* 0x000fe40000f44270 */
[----:B------:R-:W-:-:S04]  /*0160*/  IADD3 R6, PT, PT, R6, -0x3f400000, RZ ;  /* 0xc0c0000006067810 */ /* 0x000fc80007ffe0ff */
[----:B------:R-:W-:-:S04]  /*0170*/  LOP3.LUT R6, R6, 0xff800000, RZ, 0xc0, !PT ;  /* 0xff80000006067812 */ /* 0x000fc800078ec0ff */
        /* <DEDUP_REMOVED lines=15> */
[----:B------:R-:W-:Y:S01]  /*0270*/  FFMA R3, R3, R4, R3 ;  /* 0x0000000403037223 */ /* 0x000fe20000000003 */
[----:B------:R-:W-:-:S03]  /*0280*/  @P1 MOV R4, 0x7f800000 ;  /* 0x7f80000000041802 */ /* 0x000fc60000000f00 */
[----:B------:R-:W-:Y:S02]  /*0290*/  FFMA R3, R6, 0.69314718246459960938, R3 ;  /* 0x3f31721806037823 */ /* 0x000fe40000000003 */
[C---:B------:R-:W-:Y:S01]  /*02a0*/  @P2 FFMA R3, R7.reuse, R4, +INF ;  /* 0x7f80000007032423 */ /* 0x040fe20000000004 */
[----:B------:R-:W-:-:S04]  /*02b0*/  @P1 FSETP.NEU.AND P2, PT, R7, RZ, PT ;  /* 0x000000ff0700120b */ /* 0x000fc80003f4d000 */
[----:B------:R-:W-:-:S05]  /*02c0*/  @P1 FSEL R3, R3, -RZ, P2 ;  /* 0x800000ff03031208 */ /* 0x000fca0001000000 */
[----:B------:R-:W-:-:S04]  /*02d0*/  IMAD.MOV.U32 R4, RZ, RZ, R3 ;  /* 0x000000ffff047224 */ /* 0x000fc800078e0003 */
[----:B------:R-:W-:Y:S01]  /*02e0*/  @P0 FADD R4, R4, 0.69314718246459960938 ;  /* 0x3f31721804040421 */ /* 0x000fe20000000000 */
[----:B------:R-:W-:-:S04]  /*02f0*/  FSETP.NAN.AND P0, PT, |R2|, |R2|, PT ;  /* 0x400000020200720b */ /* 0x000fc80003f08200 */
[----:B------:R-:W-:-:S04]  /*0300*/  LOP3.LUT R3, R4, 0x80000000, R2, 0xb8, !PT ;  /* 0x8000000004037812 */ /* 0x000fc800078eb802 */
[----:B------:R-:W-:-:S04]  /*0310*/  FSEL R10, R3, R4, !P0 ;  /* 0x00000004030a7208 */ /* 0x000fc80004000000 */
[C---:B------:R-:W-:Y:S01]  /*0320*/  FSETP.GEU.AND P0, PT, |R10|.reuse, |R2|, PT ;  /* 0x400000020a00720b */ /* 0x040fe20003f0e200 */
[----:B------:R-:W-:-:S12]  /*0330*/  FADD R5, |R10|, -RZ ;  /* 0x800000ff0a057221 */ /* 0x000fd80000000200 */
[----:B------:R-:W-:Y:S05]  /*0340*/  @!P0 BRA `(.L_x_11) ;  /* 0x0000000400048947 */ /* 0x000fea0003800000 */
[----:B------:R-:W-:-:S05]  /*0350*/  FMUL R4, |R2|, 8388608 ;  /* 0x4b00000002047820 */ /* 0x000fca0000400200 */
[----:B------:R-:W-:-:S13]  /*0360*/  FSETP.GTU.AND P0, PT, R5, R4, PT ;  /* 0x000000040500720b */ /* 0x000fda0003f0c000 */
[----:B------:R-:W-:Y:S05]  /*0370*/  @P0 BRA `(.L_x_12) ;  /* 0x0000000000780947 */ /* 0x000fea0003800000 */
[C---:B------:R-:W-:Y:S01]  /*0380*/  FMUL R3, |R2|.reuse, 16777216 ;  /* 0x4b80000002037820 */ /* 0x040fe20000400200 */
[C---:B------:R-:W-:Y:S01]  /*0390*/  FSETP.GEU.AND P0, PT, |R2|.reuse, 1.175494350822287508e-38, PT ;  /* 0x008000000200780b */ /* 0x040fe20003f0e200 */
[----:B------:R-:W-:Y:S01]  /*03a0*/  FMUL R4, R5, 16777216 ;  /* 0x4b80000005047820 */ /* 0x000fe20000400000 */
[----:B------:R-:W-:Y:S01]  /*03b0*/  FADD R6, |R2|, -RZ ;  /* 0x800000ff02067221 */ /* 0x000fe20000000200 */
[----:B------:R-:W-:Y:S01]  /*03c0*/  BSSY.RECONVERGENT B1, `(.L_x_13) ;  /* 0x0000017000017945 */ /* 0x000fe20003800200 */
[----:B------:R-:W-:Y:S02]  /*03d0*/  FSEL R3, R3, |R2|, !P0 ;  /* 0x4000000203037208 */ /* 0x000fe40004000000 */
[----:B------:R-:W-:-:S04]  /*03e0*/  FSEL R4, R4, R5, !P0 ;  /* 0x0000000504047208 */ /* 0x000fc80004000000 */
[----:B------:R-:W0:Y:S02]  /*03f0*/  MUFU.RCP R3, R3 ;  /* 0x0000000300037308 */ /* 0x000e240000001000 */
[----:B0-----:R-:W-:-:S06]  /*0400*/  FMUL R4, R3, R4 ;  /* 0x0000000403047220 */ /* 0x001fcc0000400000 */
[----:B------:R-:W0:Y:S02]  /*0410*/  FRND.TRUNC R4, R4 ;  /* 0x0000000400047307 */ /* 0x000e24000020d000 */
[----:B0-----:R-:W-:-:S05]  /*0420*/  FFMA R7, -|R2|, R4, R5 ;  /* 0x0000000402077223 */ /* 0x001fca0000000305 */
        /* <DEDUP_REMOVED lines=11> */
[----:B------:R-:W-:-:S05]  /*04e0*/  @P0 FFMA R3, |R2|, -3, R7 ;  /* 0xc040000002030823 */ /* 0x000fca0000000207 */
[----:B------:R-:W-:Y:S01]  /*04f0*/  FSETP.GE.AND P1, PT, R3, RZ, P0 ;  /* 0x000000ff0300720b */ /* 0x000fe20000726000 */
[----:B------:R-:W-:-:S12]  /*0500*/  @P0 FADD R3, R4, 1 ;  /* 0x3f80000004030421 */ /* 0x000fd80000000000 */
[----:B------:R-:W-:-:S05]  /*0510*/  @P1 FADD R3, R3, 1 ;  /* 0x3f80000003031421 */ /* 0x000fca0000000000 */
[----:B------:R-:W-:-:S07]  /*0520*/  @P0 MOV R4, R3 ;  /* 0x0000000300040202 */ /* 0x000fce0000000f00 */
.L_x_14:
[----:B------:R-:W-:Y:S05]  /*0530*/  BSYNC.RECONVERGENT B1 ;  /* 0x0000000000017941 */ /* 0x000fea0003800200 */
.L_x_13:
[----:B------:R-:W-:Y:S01]  /*0540*/  FFMA R5, -|R2|, R4, R5 ;  /* 0x0000000402057223 */ /* 0x000fe20000000305 */
[----:B------:R-:W-:Y:S06]  /*0550*/  BRA `(.L_x_11) ;  /* 0x0000000000807947 */ /* 0x000fec0003800000 */
.L_x_12:
[----:B------:R-:W-:Y:S01]  /*0560*/  LOP3.LUT R6, R4, 0xff800000, RZ, 0xc0, !PT ;  /* 0xff80000004067812 */ /* 0x000fe200078ec0ff */
[----:B------:R-:W-:Y:S01]  /*0570*/  BSSY.RECONVERGENT B1, `(.L_x_15) ;  /* 0x000001c000017945 */ /* 0x000fe20003800200 */
[C---:B------:R-:W-:Y:S02]  /*0580*/  ISETP.GT.U32.AND P0, PT, R5.reuse, 0x7f7fffff, PT ;  /* 0x7f7fffff0500780c */ /* 0x040fe40003f04070 */
[----:B------:R-:W-:Y:S01]  /*0590*/  FSETP.GT.AND P2, PT, |R2|, RZ, PT ;  /* 0x000000ff0200720b */ /* 0x000fe20003f44200 */
[C---:B------:R-:W-:Y:S01]  /*05a0*/  IMAD.IADD R3, R5.reuse, 0x1, -R6 ;  /* 0x0000000105037824 */ /* 0x040fe200078e0a06 */
[----:B------:R-:W-:Y:S02]  /*05b0*/  LOP3.LUT R5, R5, 0x7fffff, RZ, 0xc0, !PT ;  /* 0x007fffff05057812 */ /* 0x000fe400078ec0ff */
[----:B------:R-:W-:Y:S02]  /*05c0*/  FSEL R6, R6, +QNAN , !P0 ;  /* 0x7fffffff06067808 */ /* 0x000fe40004000000 */
[----:B------:R-:W-:-:S02]  /*05d0*/  LOP3.LUT R3, R3, 0xff800000, RZ, 0xc0, !PT ;  /* 0xff80000003037812 */ /* 0x000fc400078ec0ff */
[----:B------:R-:W-:Y:S02]  /*05e0*/  LOP3.LUT R5, R5, 0x3f800000, RZ, 0xfc, !PT ;  /* 0x3f80000005057812 */ /* 0x000fe400078efcff */
[----:B------:R-:W-:Y:S02]  /*05f0*/  IADD3 R3, PT, PT, R3, 0xb800000, RZ ;  /* 0x0b80000003037810 */ /* 0x000fe40007ffe0ff */
[----:B------:R-:W-:Y:S02]  /*0600*/  FSEL R9, R6, +QNAN , P2 ;  /* 0x7fffffff06097808 */ /* 0x000fe40001000000 */
[----:B------:R-:W-:-:S13]  /*0610*/  ISETP.NE.AND P1, PT, R3, RZ, PT ;  /* 0x000000ff0300720c */ /* 0x000fda0003f25270 */
[----:B------:R-:W-:Y:S05]  /*0620*/  @!P1 BRA `(.L_x_16) ;  /* 0x0000000000409947 */ /* 0x000fea0003800000 */
[----:B------:R-:W-:-:S04]  /*0630*/  LOP3.LUT R4, R4, 0x7fffff, RZ, 0xc0, !PT ;  /* 0x007fffff04047812 */ /* 0x000fc800078ec0ff */
[----:B------:R-:W-:-:S04]  /*0640*/  LOP3.LUT R4, R4, 0x3f800000, RZ, 0xfc, !PT ;  /* 0x3f80000004047812 */ /* 0x000fc800078efcff */
[----:B------:R0:W1:Y:S03]  /*0650*/  MUFU.RCP R2, R4 ;  /* 0x0000000400027308 */ /* 0x0000660000001000 */
.L_x_17:
        /* <DEDUP_REMOVED lines=13> */
.L_x_16:
[----:B------:R-:W-:Y:S05]  /*0730*/  BSYNC.RECONVERGENT B1 ;  /* 0x0000000000017941 */ /* 0x000fea0003800200 */
.L_x_15:
[----:B------:R-:W-:-:S04]  /*0740*/  FMUL R2, R5, 1.1920928955078125e-07 ;  /* 0x3400000005027820 */ /* 0x000fc80000400000 */
[----:B------:R-:W-:-:S07]  /*0750*/  FMUL R5, R9, R2 ;  /* 0x0000000209057220 */ /* 0x000fce0000400000 */
.L_x_11:
[----:B------:R-:W-:Y:S05]  /*0760*/  BSYNC.RECONVERGENT B0 ;  /* 0x0000000000007941 */ /* 0x000fea0003800200 */
.L_x_10:
[----:B------:R-:W1:Y:S01]  /*0770*/  LDC.64 R2, c[0x0][0x380] ;  /* 0x0000e000ff027b82 */ /* 0x000e620000000a00 */
[C---:B------:R-:W-:Y:S02]  /*0780*/  FSETP.NAN.AND P0, PT, |R5|.reuse, |R5|, PT ;  /* 0x400000050500720b */ /* 0x040fe40003f08200 */
[----:B0-----:R-:W-:-:S04]  /*0790*/  LOP3.LUT R4, R5, 0x80000000, R10, 0xb8, !PT ;  /* 0x8000000005047812 */ /* 0x001fc800078eb80a */
[----:B------:R-:W-:Y:S01]  /*07a0*/  FSEL R5, R5, R4, P0 ;  /* 0x0000000405057208 */ /* 0x000fe20000000000 */
[----:B-1----:R-:W-:-:S05]  /*07b0*/  IMAD.WIDE.U32 R2, R0, 0x4, R2 ;  /* 0x0000000400027825 */ /* 0x002fca00078e0002 */
[----:B------:R-:W-:Y:S01]  /*07c0*/  STG.E desc[UR4][R2.64], R5 ;  /* 0x0000000502007986 */ /* 0x000fe2000c101904 */
[----:B------:R-:W-:Y:S05]  /*07d0*/  EXIT ;  /* 0x000000000000794d */ /* 0x000fea0003800000 */
.L_x_18:
        /* <DEDUP_REMOVED lines=10> */
.L_x_21:


//--------------------- .nv.shared.reserved.0     --------------------------
	.section	.nv.shared.reserved.0,"aw",@nobits
	.weak		__nv_reservedSMEM_offset_0_alias
	.size		__nv_reservedSMEM_offset_0_alias, 0, 64
	.other		__nv_reservedSMEM_offset_0_alias,@"STO_CUDA_RESERVED_SHARED STV_DEFAULT"
__nv_reservedSMEM_offset_0_alias:
	.zero		0
	.zero		64


//--------------------- .nv.constant0.default_function_kernel_1 --------------------------
	.section	.nv.constant0.default_function_kernel_1,"a",@progbits
	.sectionflags	@""
	.align	4
.nv.constant0.default_function_kernel_1:
	.zero		912


//--------------------- .nv.constant0.default_function_kernel --------------------------
	.section	.nv.constant0.default_function_kernel,"a",@progbits
	.sectionflags	@""
	.align	4
.nv.constant0.default_function_kernel:
	.zero		912


//--------------------- .nv.constant0.default_function_kernel_2 --------------------------
	.section	.nv.constant0.default_function_kernel_2,"a",@progbits
	.sectionflags	@""
	.align	4
.nv.constant0.default_function_kernel_2:
	.zero		912


//--------------------- SYMBOLS --------------------------

	.type		.nv.reservedSmem.offset0,@object
	.size		.nv.reservedSmem.offset0,0x4
